	.headerflags	@"EF_CUDA_TEXMODE_UNIFIED EF_CUDA_64BIT_ADDRESS EF_CUDA_ACCELERATORS EF_CUDA_SM90 EF_CUDA_VIRTUAL_SM(EF_CUDA_SM90)"
	.elftype	@"ET_EXEC"


//--------------------- .nv.info                  --------------------------
	.section	.nv.info,"",@"SHT_CUDA_INFO"
	.align	4


	//----- nvinfo : EIATTR_REGCOUNT
	.align		4
        /*0000*/ 	.byte	0x04, 0x2f
        /*0002*/ 	.short	(.L_1 - .L_0)
	.align		4
.L_0:
        /*0004*/ 	.word	index@(triton_per_fused_abs_mean_sub_32)
        /*0008*/ 	.word	0x0000000a


	//----- nvinfo : EIATTR_MIN_STACK_SIZE
	.align		4
.L_1:
        /*000c*/ 	.byte	0x04, 0x12
        /*000e*/ 	.short	(.L_3 - .L_2)
	.align		4
.L_2:
        /*0010*/ 	.word	index@(triton_per_fused_abs_mean_sub_32)
        /*0014*/ 	.word	0x00000000


	//----- nvinfo : EIATTR_FRAME_SIZE
	.align		4
.L_3:
        /*0018*/ 	.byte	0x04, 0x11
        /*001a*/ 	.short	(.L_5 - .L_4)
	.align		4
.L_4:
        /*001c*/ 	.word	index@(triton_per_fused_abs_mean_sub_32)
        /*0020*/ 	.word	0x00000000


	//----- nvinfo : EIATTR_MIN_STACK_SIZE
	.align		4
.L_5:
        /*0024*/ 	.byte	0x04, 0x12
        /*0026*/ 	.short	(.L_7 - .L_6)
	.align		4
.L_6:
        /*0028*/ 	.word	index@(triton_per_fused_abs_mean_sub_32)
        /*002c*/ 	.word	0x00000000
.L_7:


//--------------------- .nv.info.triton_per_fused_abs_mean_sub_32 --------------------------
	.section	.nv.info.triton_per_fused_abs_mean_sub_32,"",@"SHT_CUDA_INFO"
	.sectionflags	@""
	.align	4


	//----- nvinfo : EIATTR_CUDA_API_VERSION
	.align		4
        /*0000*/ 	.byte	0x04, 0x37
        /*0002*/ 	.short	(.L_9 - .L_8)
.L_8:
        /*0004*/ 	.word	0x0000007c


	//----- nvinfo : EIATTR_KPARAM_INFO
	.align		4
.L_9:
        /*0008*/ 	.byte	0x04, 0x17
        /*000a*/ 	.short	(.L_11 - .L_10)
.L_10:
        /*000c*/ 	.word	0x00000000
        /*0010*/ 	.short	0x0002
        /*0012*/ 	.short	0x0010
        /*0014*/ 	.byte	0x00, 0xf0, 0x11, 0x00


	//----- nvinfo : EIATTR_KPARAM_INFO
	.align		4
.L_11:
        /*0018*/ 	.byte	0x04, 0x17
        /*001a*/ 	.short	(.L_13 - .L_12)
.L_12:
        /*001c*/ 	.word	0x00000000
        /*0020*/ 	.short	0x0001
        /*0022*/ 	.short	0x0008
        /*0024*/ 	.byte	0x00, 0xf4, 0x21, 0x00


	//----- nvinfo : EIATTR_KPARAM_INFO
	.align		4
.L_13:
        /*0028*/ 	.byte	0x04, 0x17
        /*002a*/ 	.short	(.L_15 - .L_14)
.L_14:
        /*002c*/ 	.word	0x00000000
        /*0030*/ 	.short	0x0000
        /*0032*/ 	.short	0x0000
        /*0034*/ 	.byte	0x00, 0xf4, 0x21, 0x00


	//----- nvinfo : EIATTR_SPARSE_MMA_MASK
	.align		4
.L_15:
        /*0038*/ 	.byte	0x03, 0x50
        /*003a*/ 	.short	0x0000


	//----- nvinfo : EIATTR_MAXREG_COUNT
	.align		4
        /*003c*/ 	.byte	0x03, 0x1b
        /*003e*/ 	.short	0x00ff


	//----- nvinfo : EIATTR_COOP_GROUP_MASK_REGIDS
	.align		4
        /*0040*/ 	.byte	0x04, 0x29
        /*0042*/ 	.short	(.L_17 - .L_16)


	//   ....[0]....
.L_16:
        /*0044*/ 	.word	0xffffffff


	//   ....[1]....
        /*0048*/ 	.word	0xffffffff


	//   ....[2]....
        /*004c*/ 	.word	0xffffffff


	//   ....[3]....
        /*0050*/ 	.word	0xffffffff


	//----- nvinfo : EIATTR_COOP_GROUP_INSTR_OFFSETS
	.align		4
.L_17:
        /*0054*/ 	.byte	0x04, 0x28
        /*0056*/ 	.short	(.L_19 - .L_18)


	//   ....[0]....
.L_18:
        /*0058*/ 	.word	0x00000080


	//   ....[1]....
        /*005c*/ 	.word	0x000000a0


	//   ....[2]....
        /*0060*/ 	.word	0x000000c0


	//   ....[3]....
        /*0064*/ 	.word	0x000000e0


	//----- nvinfo : EIATTR_EXIT_INSTR_OFFSETS
	.align		4
.L_19:
        /*0068*/ 	.byte	0x04, 0x1c
        /*006a*/ 	.short	(.L_21 - .L_20)


	//   ....[0]....
.L_20:
        /*006c*/ 	.word	0x000000f0


	//   ....[1]....
        /*0070*/ 	.word	0x00000130


	//----- nvinfo : EIATTR_REQNTID
	.align		4
.L_21:
        /*0074*/ 	.byte	0x04, 0x10
        /*0076*/ 	.short	(.L_23 - .L_22)
.L_22:
        /*0078*/ 	.word	0x00000040
        /*007c*/ 	.word	0x00000001
        /*0080*/ 	.word	0x00000001


	//----- nvinfo : EIATTR_CBANK_PARAM_SIZE
	.align		4
.L_23:
        /*0084*/ 	.byte	0x03, 0x19
        /*0086*/ 	.short	0x0014


	//----- nvinfo : EIATTR_PARAM_CBANK
	.align		4
        /*0088*/ 	.byte	0x04, 0x0a
        /*008a*/ 	.short	(.L_25 - .L_24)
	.align		4
.L_24:
        /*008c*/ 	.word	index@(.nv.constant0.triton_per_fused_abs_mean_sub_32)
        /*0090*/ 	.short	0x0210
        /*0092*/ 	.short	0x0014


	//----- nvinfo : EIATTR_SW_WAR
	.align		4
.L_25:
        /*0094*/ 	.byte	0x04, 0x36
        /*0096*/ 	.short	(.L_27 - .L_26)
.L_26:
        /*0098*/ 	.word	0x00000008
.L_27:


//--------------------- .nv.callgraph             --------------------------
	.section	.nv.callgraph,"",@"SHT_CUDA_CALLGRAPH"
	.align	4
	.sectionentsize	8
	.align		4
        /*0000*/ 	.word	0x00000000
	.align		4
        /*0004*/ 	.word	0xffffffff
	.align		4
        /*0008*/ 	.word	0x00000000
	.align		4
        /*000c*/ 	.word	0xfffffffe
	.align		4
        /*0010*/ 	.word	0x00000000
	.align		4
        /*0014*/ 	.word	0xfffffffd
	.align		4
        /*0018*/ 	.word	0x00000000
	.align		4
        /*001c*/ 	.word	0xfffffffc


//--------------------- .text.triton_per_fused_abs_mean_sub_32 --------------------------
	.section	.text.triton_per_fused_abs_mean_sub_32,"ax",@progbits
	.align	128
        .global         triton_per_fused_abs_mean_sub_32
        .type           triton_per_fused_abs_mean_sub_32,@function
        .size           triton_per_fused_abs_mean_sub_32,(.L_x_1 - triton_per_fused_abs_mean_sub_32)
        .other          triton_per_fused_abs_mean_sub_32,@"STO_CUDA_ENTRY STV_DEFAULT"
triton_per_fused_abs_mean_sub_32:
.text.triton_per_fused_abs_mean_sub_32:
[----:B------:R-:W0:Y:S02]  /*0000*/  LDC R1, c[0x0][0x28] ;  /* 0x00000a00ff017b82 */ /* 0x000e240000000800 */
[----:B------:R-:W1:Y:S01]  /*0010*/  S2R R4, SR_TID.X ;  /* 0x0000000000047919 */ /* 0x000e620000002100 */
[----:B------:R-:W2:Y:S01]  /*0020*/  LDC.64 R2, c[0x0][0x210] ;  /* 0x00008400ff027b82 */ /* 0x000ea20000000a00 */
[----:B------:R-:W-:Y:S01]  /*0030*/  ULDC.64 UR4, c[0x0][0x208] ;  /* 0x0000820000047ab9 */ /* 0x000fe20000000a00 */
[----:B-1----:R-:W-:-:S05]  /*0040*/  LOP3.LUT R5, R4, 0xf, RZ, 0xc0, !PT ;  /* 0x0000000f04057812 */ /* 0x002fca00078ec0ff */
[----:B--2---:R-:W-:-:S06]  /*0050*/  IMAD.WIDE.U32 R2, R5, 0x4, R2 ;  /* 0x0000000405027825 */ /* 0x004fcc00078e0002 */
[----:B------:R-:W2:Y:S01]  /*0060*/  LDG.E R2, desc[UR4][R2.64] ;  /* 0x0000000402027981 */ /* 0x000ea2000c1e1900 */
[----:B------:R-:W-:-:S03]  /*0070*/  LOP3.LUT P0, RZ, R4, 0x3f, RZ, 0xc0, !PT ;  /* 0x0000003f04ff7812 */ /* 0x000fc6000780c0ff */
[----:B--2---:R-:W1:Y:S02]  /*0080*/  SHFL.BFLY PT, R5, R2, 0x8, 0x1f ;  /* 0x0d001f0002057f89 */ /* 0x004e6400000e0000 */
[----:B-1----:R-:W-:-:S05]  /*0090*/  FADD R5, R2, R5 ;  /* 0x0000000502057221 */ /* 0x002fca0000000000 */
[----:B------:R-:W1:Y:S02]  /*00a0*/  SHFL.BFLY PT, R0, R5, 0x4, 0x1f ;  /* 0x0c801f0005007f89 */ /* 0x000e6400000e0000 */
[----:B-1----:R-:W-:-:S05]  /*00b0*/  FADD R0, R5, R0 ;  /* 0x0000000005007221 */ /* 0x002fca0000000000 */
[----:B------:R-:W1:Y:S02]  /*00c0*/  SHFL.BFLY PT, R7, R0, 0x2, 0x1f ;  /* 0x0c401f0000077f89 */ /* 0x000e6400000e0000 */
[----:B-1----:R-:W-:-:S05]  /*00d0*/  FADD R7, R0, R7 ;  /* 0x0000000700077221 */ /* 0x002fca0000000000 */
[----:B------:R1:W2:Y:S01]  /*00e0*/  SHFL.BFLY PT, R4, R7, 0x1, 0x1f ;  /* 0x0c201f0007047f89 */ /* 0x0002a200000e0000 */
[----:B------:R-:W-:Y:S05]  /*00f0*/  @P0 EXIT ;  /* 0x000000000000094d */ /* 0x000fea0003800000 */
[----:B------:R-:W0:Y:S01]  /*0100*/  LDC.64 R2, c[0x0][0x218] ;  /* 0x00008600ff027b82 */ /* 0x000e220000000a00 */
[----:B-12---:R-:W-:-:S05]  /*0110*/  FADD R7, R7, R4 ;  /* 0x0000000407077221 */ /* 0x006fca0000000000 */
[----:B0-----:R-:W-:Y:S01]  /*0120*/  STG.E desc[UR4][R2.64], R7 ;  /* 0x0000000702007986 */ /* 0x001fe2000c101904 */
[----:B------:R-:W-:Y:S05]  /*0130*/  EXIT ;  /* 0x000000000000794d */ /* 0x000fea0003800000 */
.L_x_0:
[----:B------:R-:W-:-:S00]  /*0140*/  BRA `(.L_x_0) ;  /* 0xfffffffc00fc7947 */ /* 0x000fc0000383ffff */
[----:B------:R-:W-:-:S00]  /*0150*/  NOP ;  /* 0x0000000000007918 */ /* 0x000fc00000000000 */
        /* <DEDUP_REMOVED lines=10> */
.L_x_1:


//--------------------- .nv.constant0.triton_per_fused_abs_mean_sub_32 --------------------------
	.section	.nv.constant0.triton_per_fused_abs_mean_sub_32,"a",@progbits
	.sectionflags	@""
	.align	4
.nv.constant0.triton_per_fused_abs_mean_sub_32:
	.zero		548
